//
// Generated by NVIDIA NVVM Compiler
//
// Compiler Build ID: CL-36424714
// Cuda compilation tools, release 13.0, V13.0.88
// Based on NVVM 20.0.0
//

.version 9.0
.target sm_100
.address_size 64

	// .globl	_Z18kernel_load_globalPfPjS0_iff
// _ZZ18kernel_load_sharedPfPjS0_iffE2sm has been demoted

.visible .entry _Z18kernel_load_globalPfPjS0_iff(
	.param .u64 .ptr .align 1 _Z18kernel_load_globalPfPjS0_iff_param_0,
	.param .u64 .ptr .align 1 _Z18kernel_load_globalPfPjS0_iff_param_1,
	.param .u64 .ptr .align 1 _Z18kernel_load_globalPfPjS0_iff_param_2,
	.param .u32 _Z18kernel_load_globalPfPjS0_iff_param_3,
	.param .f32 _Z18kernel_load_globalPfPjS0_iff_param_4,
	.param .f32 _Z18kernel_load_globalPfPjS0_iff_param_5
)
{
	.reg .b32 	%f<2>;
	.reg .b64 	%rd<13>;

	ld.param.u64 	%rd4, [_Z18kernel_load_globalPfPjS0_iff_param_0];
	ld.param.u64 	%rd8, [_Z18kernel_load_globalPfPjS0_iff_param_1];
	ld.param.u64 	%rd9, [_Z18kernel_load_globalPfPjS0_iff_param_2];
	cvta.to.global.u64 	%rd10, %rd4;
	cvta.to.global.u64 	%rd11, %rd9;
	cvta.to.global.u64 	%rd12, %rd8;
	bar.sync 	0;
	// begin inline asm
	mov.u64 	%rd1, %clock64;
	// end inline asm
	// begin inline asm
	mov.u64 	%rd2, %clock64;
	// end inline asm
	bar.sync 	0;
	// begin inline asm
	mov.u64 	%rd3, %clock64;
	// end inline asm
	// begin inline asm
	ld.global.f32  %f1, [%rd4];
	
	// end inline asm
	// begin inline asm
	mov.u64 	%rd5, %clock64;
	// end inline asm
	bar.sync 	0;
	// begin inline asm
	mov.u64 	%rd6, %clock64;
	// end inline asm
	// begin inline asm
	mov.u64 	%rd7, %clock64;
	// end inline asm
	st.global.u32 	[%rd12], %rd1;
	st.global.u32 	[%rd12+4], %rd3;
	st.global.u32 	[%rd12+8], %rd6;
	st.global.u32 	[%rd11], %rd2;
	st.global.u32 	[%rd11+4], %rd5;
	st.global.u32 	[%rd11+8], %rd7;
	st.global.f32 	[%rd10], %f1;
	ret;

}
	// .globl	_Z18kernel_load_sharedPfPjS0_iff
.visible .entry _Z18kernel_load_sharedPfPjS0_iff(
	.param .u64 .ptr .align 1 _Z18kernel_load_sharedPfPjS0_iff_param_0,
	.param .u64 .ptr .align 1 _Z18kernel_load_sharedPfPjS0_iff_param_1,
	.param .u64 .ptr .align 1 _Z18kernel_load_sharedPfPjS0_iff_param_2,
	.param .u32 _Z18kernel_load_sharedPfPjS0_iff_param_3,
	.param .f32 _Z18kernel_load_sharedPfPjS0_iff_param_4,
	.param .f32 _Z18kernel_load_sharedPfPjS0_iff_param_5
)
{
	.reg .b32 	%r<2>;
	.reg .b32 	%f<3>;
	.reg .b64 	%rd<15>;
	// demoted variable
	.shared .align 4 .b8 _ZZ18kernel_load_sharedPfPjS0_iffE2sm[4];
	ld.param.u64 	%rd8, [_Z18kernel_load_sharedPfPjS0_iff_param_0];
	ld.param.u64 	%rd9, [_Z18kernel_load_sharedPfPjS0_iff_param_1];
	ld.param.u64 	%rd10, [_Z18kernel_load_sharedPfPjS0_iff_param_2];
	cvta.to.global.u64 	%rd11, %rd10;
	cvta.to.global.u64 	%rd12, %rd9;
	cvta.to.global.u64 	%rd13, %rd8;
	ld.global.f32 	%f2, [%rd13];
	st.shared.f32 	[_ZZ18kernel_load_sharedPfPjS0_iffE2sm], %f2;
	mov.u32 	%r1, _ZZ18kernel_load_sharedPfPjS0_iffE2sm;
	bar.sync 	0;
	// begin inline asm
	mov.u64 	%rd1, %clock64;
	// end inline asm
	// begin inline asm
	mov.u64 	%rd2, %clock64;
	// end inline asm
	bar.sync 	0;
	// begin inline asm
	mov.u64 	%rd3, %clock64;
	// end inline asm
	cvt.u64.u32 	%rd14, %r1;
	cvta.shared.u64 	%rd4, %rd14;
	// begin inline asm
	ld.f32 %f1, [%rd4];
	
	// end inline asm
	// begin inline asm
	mov.u64 	%rd5, %clock64;
	// end inline asm
	bar.sync 	0;
	// begin inline asm
	mov.u64 	%rd6, %clock64;
	// end inline asm
	// begin inline asm
	mov.u64 	%rd7, %clock64;
	// end inline asm
	st.global.u32 	[%rd12], %rd1;
	st.global.u32 	[%rd12+4], %rd3;
	st.global.u32 	[%rd12+8], %rd6;
	st.global.u32 	[%rd11], %rd2;
	st.global.u32 	[%rd11+4], %rd5;
	st.global.u32 	[%rd11+8], %rd7;
	st.global.f32 	[%rd13], %f1;
	ret;

}


// ===== COMPILED SASS (sm_100) =====

	.target	sm_100

	.elftype	@"ET_EXEC"


//--------------------- .note.nv.tkinfo           --------------------------
	.section	.note.nv.tkinfo,"",@"SHT_NOTE"
	.sectionflags	@"SHF_NOTE_NV_TKINFO"
	.tkinfo
        /*0018*/ 	.word	0x00000002
        /*0030*/ 	.string	""
        /*0030*/ 	.string	"ptxas"
        /*0030*/ 	.string	"Cuda compilation tools, release 13.0, V13.0.88"
        /*0030*/ 	.string	"Build cuda_13.0.r13.0/compiler.36424714_0"
        /*0030*/ 	.string	"-arch sm_100 -m 64 "



//--------------------- .note.nv.cuinfo           --------------------------
	.section	.note.nv.cuinfo,"",@"SHT_NOTE"
	.sectionflags	@"SHF_NOTE_NV_CUINFO"
        /*0018*/ 	.short	0x0002
        /*001a*/ 	.short	0x0064
        /*001c*/ 	.short	0x0082
	.zero		2


//--------------------- .nv.info                  --------------------------
	.section	.nv.info,"",@"SHT_CUDA_INFO"
	.align	4


	//----- nvinfo : EIATTR_REGCOUNT
	.align		4
        /*0000*/ 	.byte	0x04, 0x2f
        /*0002*/ 	.short	(.L_1 - .L_0)
	.align		4
.L_0:
        /*0004*/ 	.word	index@(_Z18kernel_load_globalPfPjS0_iff)
        /*0008*/ 	.word	0x00000018


	//----- nvinfo : EIATTR_FRAME_SIZE
	.align		4
.L_1:
        /*000c*/ 	.byte	0x04, 0x11
        /*000e*/ 	.short	(.L_3 - .L_2)
	.align		4
.L_2:
        /*0010*/ 	.word	index@(_Z18kernel_load_globalPfPjS0_iff)
        /*0014*/ 	.word	0x00000000


	//----- nvinfo : EIATTR_REGCOUNT
	.align		4
.L_3:
        /*0018*/ 	.byte	0x04, 0x2f
        /*001a*/ 	.short	(.L_5 - .L_4)
	.align		4
.L_4:
        /*001c*/ 	.word	index@(_Z18kernel_load_sharedPfPjS0_iff)
        /*0020*/ 	.word	0x00000018


	//----- nvinfo : EIATTR_FRAME_SIZE
	.align		4
.L_5:
        /*0024*/ 	.byte	0x04, 0x11
        /*0026*/ 	.short	(.L_7 - .L_6)
	.align		4
.L_6:
        /*0028*/ 	.word	index@(_Z18kernel_load_sharedPfPjS0_iff)
        /*002c*/ 	.word	0x00000000


	//----- nvinfo : EIATTR_MIN_STACK_SIZE
	.align		4
.L_7:
        /*0030*/ 	.byte	0x04, 0x12
        /*0032*/ 	.short	(.L_9 - .L_8)
	.align		4
.L_8:
        /*0034*/ 	.word	index@(_Z18kernel_load_sharedPfPjS0_iff)
        /*0038*/ 	.word	0x00000000


	//----- nvinfo : EIATTR_MIN_STACK_SIZE
	.align		4
.L_9:
        /*003c*/ 	.byte	0x04, 0x12
        /*003e*/ 	.short	(.L_11 - .L_10)
	.align		4
.L_10:
        /*0040*/ 	.word	index@(_Z18kernel_load_globalPfPjS0_iff)
        /*0044*/ 	.word	0x00000000
.L_11:


//--------------------- .nv.compat                --------------------------
	.section	.nv.compat,"",@"SHT_CUDA_COMPAT_INFO"
	.align	4
        /*0000*/ 	.byte	0x02, 0x09, 0x00, 0x00, 0x02, 0x02, 0x01, 0x00, 0x02, 0x05, 0x05, 0x00, 0x03, 0x07, 0x01, 0x01
        /*0010*/ 	.byte	0x02, 0x03, 0x00, 0x00, 0x02, 0x06, 0x01, 0x00, 0x04, 0x0b, 0x08, 0x00, 0x09, 0x00, 0x00, 0x00
        /*0020*/ 	.byte	0x00, 0x00, 0x00, 0x00


//--------------------- .nv.info._Z18kernel_load_sharedPfPjS0_iff --------------------------
	.section	.nv.info._Z18kernel_load_sharedPfPjS0_iff,"",@"SHT_CUDA_INFO"
	.sectionflags	@""
	.align	4


	//----- nvinfo : EIATTR_CUDA_API_VERSION
	.align		4
        /*0000*/ 	.byte	0x04, 0x37
        /*0002*/ 	.short	(.L_13 - .L_12)
.L_12:
        /*0004*/ 	.word	0x00000082


	//----- nvinfo : EIATTR_KPARAM_INFO
	.align		4
.L_13:
        /*0008*/ 	.byte	0x04, 0x17
        /*000a*/ 	.short	(.L_15 - .L_14)
.L_14:
        /*000c*/ 	.word	0x00000000
        /*0010*/ 	.short	0x0005
        /*0012*/ 	.short	0x0020
        /*0014*/ 	.byte	0x00, 0xf0, 0x11, 0x00


	//----- nvinfo : EIATTR_KPARAM_INFO
	.align		4
.L_15:
        /*0018*/ 	.byte	0x04, 0x17
        /*001a*/ 	.short	(.L_17 - .L_16)
.L_16:
        /*001c*/ 	.word	0x00000000
        /*0020*/ 	.short	0x0004
        /*0022*/ 	.short	0x001c
        /*0024*/ 	.byte	0x00, 0xf0, 0x11, 0x00


	//----- nvinfo : EIATTR_KPARAM_INFO
	.align		4
.L_17:
        /*0028*/ 	.byte	0x04, 0x17
        /*002a*/ 	.short	(.L_19 - .L_18)
.L_18:
        /*002c*/ 	.word	0x00000000
        /*0030*/ 	.short	0x0003
        /*0032*/ 	.short	0x0018
        /*0034*/ 	.byte	0x00, 0xf0, 0x11, 0x00


	//----- nvinfo : EIATTR_KPARAM_INFO
	.align		4
.L_19:
        /*0038*/ 	.byte	0x04, 0x17
        /*003a*/ 	.short	(.L_21 - .L_20)
.L_20:
        /*003c*/ 	.word	0x00000000
        /*0040*/ 	.short	0x0002
        /*0042*/ 	.short	0x0010
        /*0044*/ 	.byte	0x00, 0xf5, 0x21, 0x00


	//----- nvinfo : EIATTR_KPARAM_INFO
	.align		4
.L_21:
        /*0048*/ 	.byte	0x04, 0x17
        /*004a*/ 	.short	(.L_23 - .L_22)
.L_22:
        /*004c*/ 	.word	0x00000000
        /*0050*/ 	.short	0x0001
        /*0052*/ 	.short	0x0008
        /*0054*/ 	.byte	0x00, 0xf5, 0x21, 0x00


	//----- nvinfo : EIATTR_KPARAM_INFO
	.align		4
.L_23:
        /*0058*/ 	.byte	0x04, 0x17
        /*005a*/ 	.short	(.L_25 - .L_24)
.L_24:
        /*005c*/ 	.word	0x00000000
        /*0060*/ 	.short	0x0000
        /*0062*/ 	.short	0x0000
        /*0064*/ 	.byte	0x00, 0xf5, 0x21, 0x00


	//----- nvinfo : EIATTR_SPARSE_MMA_MASK
	.align		4
.L_25:
        /*0068*/ 	.byte	0x03, 0x50
        /*006a*/ 	.short	0x0000


	//----- nvinfo : EIATTR_MAXREG_COUNT
	.align		4
        /*006c*/ 	.byte	0x03, 0x1b
        /*006e*/ 	.short	0x00ff


	//----- nvinfo : EIATTR_NUM_BARRIERS
	.align		4
        /*0070*/ 	.byte	0x02, 0x4c
        /*0072*/ 	.byte	0x01
	.zero		1


	//----- nvinfo : EIATTR_MERCURY_ISA_VERSION
	.align		4
        /*0074*/ 	.byte	0x03, 0x5f
        /*0076*/ 	.short	0x0101


	//----- nvinfo : EIATTR_VRC_CTA_INIT_COUNT
	.align		4
        /*0078*/ 	.byte	0x02, 0x4a
	.zero		1
	.zero		1


	//----- nvinfo : EIATTR_EXIT_INSTR_OFFSETS
	.align		4
        /*007c*/ 	.byte	0x04, 0x1c
        /*007e*/ 	.short	(.L_27 - .L_26)


	//   ....[0]....
.L_26:
        /*0080*/ 	.word	0x000001e0


	//----- nvinfo : EIATTR_CBANK_PARAM_SIZE
	.align		4
.L_27:
        /*0084*/ 	.byte	0x03, 0x19
        /*0086*/ 	.short	0x0024


	//----- nvinfo : EIATTR_PARAM_CBANK
	.align		4
        /*0088*/ 	.byte	0x04, 0x0a
        /*008a*/ 	.short	(.L_29 - .L_28)
	.align		4
.L_28:
        /*008c*/ 	.word	index@(.nv.constant0._Z18kernel_load_sharedPfPjS0_iff)
        /*0090*/ 	.short	0x0380
        /*0092*/ 	.short	0x0024


	//----- nvinfo : EIATTR_SW_WAR
	.align		4
.L_29:
        /*0094*/ 	.byte	0x04, 0x36
        /*0096*/ 	.short	(.L_31 - .L_30)
.L_30:
        /*0098*/ 	.word	0x00000008
.L_31:


//--------------------- .nv.info._Z18kernel_load_globalPfPjS0_iff --------------------------
	.section	.nv.info._Z18kernel_load_globalPfPjS0_iff,"",@"SHT_CUDA_INFO"
	.sectionflags	@""
	.align	4


	//----- nvinfo : EIATTR_CUDA_API_VERSION
	.align		4
        /*0000*/ 	.byte	0x04, 0x37
        /*0002*/ 	.short	(.L_33 - .L_32)
.L_32:
        /*0004*/ 	.word	0x00000082


	//----- nvinfo : EIATTR_KPARAM_INFO
	.align		4
.L_33:
        /*0008*/ 	.byte	0x04, 0x17
        /*000a*/ 	.short	(.L_35 - .L_34)
.L_34:
        /*000c*/ 	.word	0x00000000
        /*0010*/ 	.short	0x0005
        /*0012*/ 	.short	0x0020
        /*0014*/ 	.byte	0x00, 0xf0, 0x11, 0x00


	//----- nvinfo : EIATTR_KPARAM_INFO
	.align		4
.L_35:
        /*0018*/ 	.byte	0x04, 0x17
        /*001a*/ 	.short	(.L_37 - .L_36)
.L_36:
        /*001c*/ 	.word	0x00000000
        /*0020*/ 	.short	0x0004
        /*0022*/ 	.short	0x001c
        /*0024*/ 	.byte	0x00, 0xf0, 0x11, 0x00


	//----- nvinfo : EIATTR_KPARAM_INFO
	.align		4
.L_37:
        /*0028*/ 	.byte	0x04, 0x17
        /*002a*/ 	.short	(.L_39 - .L_38)
.L_38:
        /*002c*/ 	.word	0x00000000
        /*0030*/ 	.short	0x0003
        /*0032*/ 	.short	0x0018
        /*0034*/ 	.byte	0x00, 0xf0, 0x11, 0x00


	//----- nvinfo : EIATTR_KPARAM_INFO
	.align		4
.L_39:
        /*0038*/ 	.byte	0x04, 0x17
        /*003a*/ 	.short	(.L_41 - .L_40)
.L_40:
        /*003c*/ 	.word	0x00000000
        /*0040*/ 	.short	0x0002
        /*0042*/ 	.short	0x0010
        /*0044*/ 	.byte	0x00, 0xf5, 0x21, 0x00


	//----- nvinfo : EIATTR_KPARAM_INFO
	.align		4
.L_41:
        /*0048*/ 	.byte	0x04, 0x17
        /*004a*/ 	.short	(.L_43 - .L_42)
.L_42:
        /*004c*/ 	.word	0x00000000
        /*0050*/ 	.short	0x0001
        /*0052*/ 	.short	0x0008
        /*0054*/ 	.byte	0x00, 0xf5, 0x21, 0x00


	//----- nvinfo : EIATTR_KPARAM_INFO
	.align		4
.L_43:
        /*0058*/ 	.byte	0x04, 0x17
        /*005a*/ 	.short	(.L_45 - .L_44)
.L_44:
        /*005c*/ 	.word	0x00000000
        /*0060*/ 	.short	0x0000
        /*0062*/ 	.short	0x0000
        /*0064*/ 	.byte	0x00, 0xf5, 0x21, 0x00


	//----- nvinfo : EIATTR_SPARSE_MMA_MASK
	.align		4
.L_45:
        /*0068*/ 	.byte	0x03, 0x50
        /*006a*/ 	.short	0x0000


	//----- nvinfo : EIATTR_MAXREG_COUNT
	.align		4
        /*006c*/ 	.byte	0x03, 0x1b
        /*006e*/ 	.short	0x00ff


	//----- nvinfo : EIATTR_NUM_BARRIERS
	.align		4
        /*0070*/ 	.byte	0x02, 0x4c
        /*0072*/ 	.byte	0x01
	.zero		1


	//----- nvinfo : EIATTR_MERCURY_ISA_VERSION
	.align		4
        /*0074*/ 	.byte	0x03, 0x5f
        /*0076*/ 	.short	0x0101


	//----- nvinfo : EIATTR_VRC_CTA_INIT_COUNT
	.align		4
        /*0078*/ 	.byte	0x02, 0x4a
	.zero		1
	.zero		1


	//----- nvinfo : EIATTR_EXIT_INSTR_OFFSETS
	.align		4
        /*007c*/ 	.byte	0x04, 0x1c
        /*007e*/ 	.short	(.L_47 - .L_46)


	//   ....[0]....
.L_46:
        /*0080*/ 	.word	0x00000170


	//----- nvinfo : EIATTR_CBANK_PARAM_SIZE
	.align		4
.L_47:
        /*0084*/ 	.byte	0x03, 0x19
        /*0086*/ 	.short	0x0024


	//----- nvinfo : EIATTR_PARAM_CBANK
	.align		4
        /*0088*/ 	.byte	0x04, 0x0a
        /*008a*/ 	.short	(.L_49 - .L_48)
	.align		4
.L_48:
        /*008c*/ 	.word	index@(.nv.constant0._Z18kernel_load_globalPfPjS0_iff)
        /*0090*/ 	.short	0x0380
        /*0092*/ 	.short	0x0024


	//----- nvinfo : EIATTR_SW_WAR
	.align		4
.L_49:
        /*0094*/ 	.byte	0x04, 0x36
        /*0096*/ 	.short	(.L_51 - .L_50)
.L_50:
        /*0098*/ 	.word	0x00000008
.L_51:


//--------------------- .nv.callgraph             --------------------------
	.section	.nv.callgraph,"",@"SHT_CUDA_CALLGRAPH"
	.align	4
	.sectionentsize	8
	.align		4
        /*0000*/ 	.word	0x00000000
	.align		4
        /*0004*/ 	.word	0xffffffff
	.align		4
        /*0008*/ 	.word	0x00000000
	.align		4
        /*000c*/ 	.word	0xfffffffe
	.align		4
        /*0010*/ 	.word	0x00000000
	.align		4
        /*0014*/ 	.word	0xfffffffd
	.align		4
        /*0018*/ 	.word	0x00000000
	.align		4
        /*001c*/ 	.word	0xfffffffc


//--------------------- .text._Z18kernel_load_sharedPfPjS0_iff --------------------------
	.section	.text._Z18kernel_load_sharedPfPjS0_iff,"ax",@progbits
	.align	128
        .global         _Z18kernel_load_sharedPfPjS0_iff
        .type           _Z18kernel_load_sharedPfPjS0_iff,@function
        .size           _Z18kernel_load_sharedPfPjS0_iff,(.L_x_2 - _Z18kernel_load_sharedPfPjS0_iff)
        .other          _Z18kernel_load_sharedPfPjS0_iff,@"STO_CUDA_ENTRY STV_DEFAULT"
_Z18kernel_load_sharedPfPjS0_iff:
.text._Z18kernel_load_sharedPfPjS0_iff:
[----:B------:R-:W-:Y:S08]  /*0000*/  LDC R1, c[0x0][0x37c] ;  /* 0x0000df00ff017b82 */ /* 0x000ff00000000800 */
[----:B------:R-:W0:Y:S01]  /*0010*/  LDC.64 R2, c[0x0][0x380] ;  /* 0x0000e000ff027b82 */ /* 0x000e220000000a00 */
[----:B------:R-:W0:Y:S02]  /*0020*/  LDCU.64 UR4, c[0x0][0x358] ;  /* 0x00006b00ff0477ac */ /* 0x000e240008000a00 */
[----:B0-----:R-:W2:Y:S01]  /*0030*/  LDG.E R0, desc[UR4][R2.64] ;  /* 0x0000000402007981 */ /* 0x001ea2000c1e1900 */
[----:B------:R-:W-:Y:S01]  /*0040*/  MOV R4, 0x400 ;  /* 0x0000040000047802 */ /* 0x000fe20000000f00 */
[----:B------:R-:W0:Y:S03]  /*0050*/  S2R R5, SR_CgaCtaId ;  /* 0x0000000000057919 */ /* 0x000e260000008800 */
[----:B0-----:R-:W-:-:S05]  /*0060*/  LEA R5, R5, R4, 0x18 ;  /* 0x0000000405057211 */ /* 0x001fca00078ec0ff */
[----:B--2---:R0:W-:Y:S01]  /*0070*/  STS [R5], R0 ;  /* 0x0000000005007388 */ /* 0x0041e20000000800 */
[----:B------:R-:W-:Y:S01]  /*0080*/  BAR.SYNC.DEFER_BLOCKING 0x0 ;  /* 0x0000000000007b1d */ /* 0x000fe20000010000 */
[----:B------:R-:W-:Y:S02]  /*0090*/  CS2R.32 R11, SR_CLOCKLO ;  /* 0x00000000000b7805 */ /* 0x000fe40000005000 */
[----:B------:R-:W-:-:S05]  /*00a0*/  CS2R.32 R13, SR_CLOCKLO ;  /* 0x00000000000d7805 */ /* 0x000fca0000005000 */
[----:B------:R-:W-:Y:S01]  /*00b0*/  BAR.SYNC.DEFER_BLOCKING 0x0 ;  /* 0x0000000000007b1d */ /* 0x000fe20000010000 */
[----:B------:R-:W-:-:S05]  /*00c0*/  CS2R.32 R15, SR_CLOCKLO ;  /* 0x00000000000f7805 */ /* 0x000fca0000005000 */
[----:B0-----:R-:W0:Y:S01]  /*00d0*/  S2R R0, SR_SWINHI ;  /* 0x0000000000007919 */ /* 0x001e220000002f00 */
[----:B------:R-:W-:Y:S02]  /*00e0*/  MOV R4, R5 ;  /* 0x0000000500047202 */ /* 0x000fe40000000f00 */
[----:B0-----:R-:W-:-:S05]  /*00f0*/  MOV R5, R0 ;  /* 0x0000000000057202 */ /* 0x001fca0000000f00 */
[----:B------:R0:W2:Y:S01]  /*0100*/  LD.E R9, desc[UR4][R4.64] ;  /* 0x0000000404097980 */ /* 0x0000a2000c101900 */
[----:B------:R-:W-:Y:S01]  /*0110*/  CS2R.32 R17, SR_CLOCKLO ;  /* 0x0000000000117805 */ /* 0x000fe20000005000 */
[----:B------:R-:W-:Y:S01]  /*0120*/  BAR.SYNC.DEFER_BLOCKING 0x0 ;  /* 0x0000000000007b1d */ /* 0x000fe20000010000 */
[----:B------:R-:W-:Y:S02]  /*0130*/  CS2R.32 R19, SR_CLOCKLO ;  /* 0x0000000000137805 */ /* 0x000fe40000005000 */
[----:B------:R-:W-:-:S05]  /*0140*/  CS2R.32 R21, SR_CLOCKLO ;  /* 0x0000000000157805 */ /* 0x000fca0000005000 */
[----:B0-----:R-:W0:Y:S08]  /*0150*/  LDC.64 R4, c[0x0][0x388] ;  /* 0x0000e200ff047b82 */ /* 0x001e300000000a00 */
[----:B------:R-:W1:Y:S01]  /*0160*/  LDC.64 R6, c[0x0][0x390] ;  /* 0x0000e400ff067b82 */ /* 0x000e620000000a00 */
[----:B0-----:R-:W-:Y:S04]  /*0170*/  STG.E desc[UR4][R4.64], R11 ;  /* 0x0000000b04007986 */ /* 0x001fe8000c101904 */
[----:B------:R-:W-:Y:S04]  /*0180*/  STG.E desc[UR4][R4.64+0x4], R15 ;  /* 0x0000040f04007986 */ /* 0x000fe8000c101904 */
[----:B------:R-:W-:Y:S04]  /*0190*/  STG.E desc[UR4][R4.64+0x8], R19 ;  /* 0x0000081304007986 */ /* 0x000fe8000c101904 */
[----:B-1----:R-:W-:Y:S04]  /*01a0*/  STG.E desc[UR4][R6.64], R13 ;  /* 0x0000000d06007986 */ /* 0x002fe8000c101904 */
[----:B------:R-:W-:Y:S04]  /*01b0*/  STG.E desc[UR4][R6.64+0x4], R17 ;  /* 0x0000041106007986 */ /* 0x000fe8000c101904 */
[----:B------:R-:W-:Y:S04]  /*01c0*/  STG.E desc[UR4][R6.64+0x8], R21 ;  /* 0x0000081506007986 */ /* 0x000fe8000c101904 */
[----:B--2---:R-:W-:Y:S01]  /*01d0*/  STG.E desc[UR4][R2.64], R9 ;  /* 0x0000000902007986 */ /* 0x004fe2000c101904 */
[----:B------:R-:W-:Y:S05]  /*01e0*/  EXIT ;  /* 0x000000000000794d */ /* 0x000fea0003800000 */
.L_x_0:
[----:B------:R-:W-:-:S00]  /*01f0*/  BRA `(.L_x_0) ;  /* 0xfffffffc00fc7947 */ /* 0x000fc0000383ffff */
[----:B------:R-:W-:-:S00]  /*0200*/  NOP ;  /* 0x0000000000007918 */ /* 0x000fc00000000000 */
[----:B------:R-:W-:-:S00]  /*0210*/  NOP ;  /* 0x0000000000007918 */ /* 0x000fc00000000000 */
[----:B------:R-:W-:-:S00]  /*0220*/  NOP ;  /* 0x0000000000007918 */ /* 0x000fc00000000000 */
[----:B------:R-:W-:-:S00]  /*0230*/  NOP ;  /* 0x0000000000007918 */ /* 0x000fc00000000000 */
[----:B------:R-:W-:-:S00]  /*0240*/  NOP ;  /* 0x0000000000007918 */ /* 0x000fc00000000000 */
[----:B------:R-:W-:-:S00]  /*0250*/  NOP ;  /* 0x0000000000007918 */ /* 0x000fc00000000000 */
[----:B------:R-:W-:-:S00]  /*0260*/  NOP ;  /* 0x0000000000007918 */ /* 0x000fc00000000000 */
[----:B------:R-:W-:-:S00]  /*0270*/  NOP ;  /* 0x0000000000007918 */ /* 0x000fc00000000000 */
.L_x_2:


//--------------------- .text._Z18kernel_load_globalPfPjS0_iff --------------------------
	.section	.text._Z18kernel_load_globalPfPjS0_iff,"ax",@progbits
	.align	128
        .global         _Z18kernel_load_globalPfPjS0_iff
        .type           _Z18kernel_load_globalPfPjS0_iff,@function
        .size           _Z18kernel_load_globalPfPjS0_iff,(.L_x_3 - _Z18kernel_load_globalPfPjS0_iff)
        .other          _Z18kernel_load_globalPfPjS0_iff,@"STO_CUDA_ENTRY STV_DEFAULT"
_Z18kernel_load_globalPfPjS0_iff:
.text._Z18kernel_load_globalPfPjS0_iff:
[----:B------:R-:W-:Y:S08]  /*0000*/  LDC R1, c[0x0][0x37c] ;  /* 0x0000df00ff017b82 */ /* 0x000ff00000000800 */
[----:B------:R-:W-:Y:S06]  /*0010*/  BAR.SYNC.DEFER_BLOCKING 0x0 ;  /* 0x0000000000007b1d */ /* 0x000fec0000010000 */
[----:B------:R-:W0:Y:S01]  /*0020*/  LDCU.64 UR4, c[0x0][0x358] ;  /* 0x00006b00ff0477ac */ /* 0x000e220008000a00 */
[----:B------:R-:W-:Y:S01]  /*0030*/  NOP ;  /* 0x0000000000007918 */ /* 0x000fe20000000000 */
[----:B------:R-:W-:-:S02]  /*0040*/  CS2R.32 R11, SR_CLOCKLO ;  /* 0x00000000000b7805 */ /* 0x000fc40000005000 */
[----:B------:R-:W-:Y:S01]  /*0050*/  CS2R.32 R13, SR_CLOCKLO ;  /* 0x00000000000d7805 */ /* 0x000fe20000005000 */
[----:B------:R-:W-:Y:S01]  /*0060*/  BAR.SYNC.DEFER_BLOCKING 0x0 ;  /* 0x0000000000007b1d */ /* 0x000fe20000010000 */
[----:B------:R-:W-:-:S07]  /*0070*/  CS2R.32 R15, SR_CLOCKLO ;  /* 0x00000000000f7805 */ /* 0x000fce0000005000 */
[----:B------:R-:W0:Y:S02]  /*0080*/  LDC.64 R2, c[0x0][0x380] ;  /* 0x0000e000ff027b82 */ /* 0x000e240000000a00 */
[----:B0-----:R-:W2:Y:S01]  /*0090*/  LDG.E R9, desc[UR4][R2.64] ;  /* 0x0000000402097981 */ /* 0x001ea2000c1e1900 */
[----:B------:R-:W-:-:S05]  /*00a0*/  CS2R.32 R17, SR_CLOCKLO ;  /* 0x0000000000117805 */ /* 0x000fca0000005000 */
[----:B------:R-:W-:Y:S01]  /*00b0*/  BAR.SYNC.DEFER_BLOCKING 0x0 ;  /* 0x0000000000007b1d */ /* 0x000fe20000010000 */
[----:B------:R-:W-:Y:S02]  /*00c0*/  CS2R.32 R19, SR_CLOCKLO ;  /* 0x0000000000137805 */ /* 0x000fe40000005000 */
[----:B------:R-:W-:-:S05]  /*00d0*/  CS2R.32 R21, SR_CLOCKLO ;  /* 0x0000000000157805 */ /* 0x000fca0000005000 */
[----:B------:R-:W0:Y:S08]  /*00e0*/  LDC.64 R4, c[0x0][0x388] ;  /* 0x0000e200ff047b82 */ /* 0x000e300000000a00 */
        /* <DEDUP_REMOVED lines=9> */
.L_x_1:
        /* <DEDUP_REMOVED lines=16> */
.L_x_3:


//--------------------- .nv.shared._Z18kernel_load_sharedPfPjS0_iff --------------------------
	.section	.nv.shared._Z18kernel_load_sharedPfPjS0_iff,"aw",@nobits
	.sectionflags	@""
	.align	4
.nv.shared._Z18kernel_load_sharedPfPjS0_iff:
	.zero		1028


//--------------------- .nv.shared.reserved.0     --------------------------
	.section	.nv.shared.reserved.0,"aw",@nobits
	.weak		__nv_reservedSMEM_offset_0_alias
	.size		__nv_reservedSMEM_offset_0_alias, 0, 64
	.other		__nv_reservedSMEM_offset_0_alias,@"STO_CUDA_RESERVED_SHARED STV_DEFAULT"
__nv_reservedSMEM_offset_0_alias:
	.zero		0
	.zero		64


//--------------------- .nv.constant0._Z18kernel_load_sharedPfPjS0_iff --------------------------
	.section	.nv.constant0._Z18kernel_load_sharedPfPjS0_iff,"a",@progbits
	.sectionflags	@""
	.align	4
.nv.constant0._Z18kernel_load_sharedPfPjS0_iff:
	.zero		932


//--------------------- .nv.constant0._Z18kernel_load_globalPfPjS0_iff --------------------------
	.section	.nv.constant0._Z18kernel_load_globalPfPjS0_iff,"a",@progbits
	.sectionflags	@""
	.align	4
.nv.constant0._Z18kernel_load_globalPfPjS0_iff:
	.zero		932


//--------------------- SYMBOLS --------------------------

	.type		.nv.reservedSmem.offset0,@object
	.size		.nv.reservedSmem.offset0,0x4
	.type		.nv.reservedSmem.cap,@object
	.size		.nv.reservedSmem.cap,0x4
